//
// Generated by NVIDIA NVVM Compiler
//
// Compiler Build ID: CL-36424714
// Cuda compilation tools, release 13.0, V13.0.88
// Based on NVVM 20.0.0
//

.version 9.0
.target sm_100
.address_size 64

	// .globl	_Z12matrixMulGPUPiS_S_

.visible .entry _Z12matrixMulGPUPiS_S_(
	.param .u64 .ptr .align 1 _Z12matrixMulGPUPiS_S__param_0,
	.param .u64 .ptr .align 1 _Z12matrixMulGPUPiS_S__param_1,
	.param .u64 .ptr .align 1 _Z12matrixMulGPUPiS_S__param_2
)
{
	.reg .pred 	%p<5>;
	.reg .b32 	%r<36>;
	.reg .b64 	%rd<32>;

	ld.param.u64 	%rd14, [_Z12matrixMulGPUPiS_S__param_0];
	ld.param.u64 	%rd15, [_Z12matrixMulGPUPiS_S__param_1];
	ld.param.u64 	%rd16, [_Z12matrixMulGPUPiS_S__param_2];
	mov.u32 	%r10, %ctaid.x;
	mov.u32 	%r11, %ntid.x;
	mov.u32 	%r12, %tid.x;
	mad.lo.s32 	%r1, %r10, %r11, %r12;
	mov.u32 	%r13, %ctaid.y;
	mov.u32 	%r14, %ntid.y;
	mov.u32 	%r15, %tid.y;
	mad.lo.s32 	%r16, %r13, %r14, %r15;
	setp.gt.s32 	%p1, %r1, 755;
	setp.gt.u32 	%p2, %r16, 755;
	or.pred  	%p3, %p1, %p2;
	@%p3 bra 	$L__BB0_4;
	cvta.to.global.u64 	%rd17, %rd15;
	mul.lo.s32 	%r3, %r1, 756;
	add.s32 	%r18, %r16, 756;
	mul.wide.u32 	%rd18, %r18, 4;
	add.s64 	%rd31, %rd17, %rd18;
	add.s32 	%r19, %r16, 1512;
	mul.wide.u32 	%rd19, %r19, 4;
	add.s64 	%rd30, %rd17, %rd19;
	add.s32 	%r20, %r16, 2268;
	mul.wide.u32 	%rd20, %r20, 4;
	add.s64 	%rd29, %rd17, %rd20;
	mul.wide.u32 	%rd21, %r16, 4;
	add.s64 	%rd28, %rd17, %rd21;
	cvta.to.global.u64 	%rd22, %rd14;
	add.s64 	%rd5, %rd22, 8;
	mov.b32 	%r34, 0;
	mov.u32 	%r33, %r3;
	mov.u32 	%r35, %r34;
$L__BB0_2:
	mul.wide.s32 	%rd23, %r33, 4;
	add.s64 	%rd24, %rd5, %rd23;
	ld.global.u32 	%r21, [%rd24+-8];
	ld.global.u32 	%r22, [%rd28];
	mad.lo.s32 	%r23, %r22, %r21, %r35;
	ld.global.u32 	%r24, [%rd24+-4];
	ld.global.u32 	%r25, [%rd31];
	mad.lo.s32 	%r26, %r25, %r24, %r23;
	ld.global.u32 	%r27, [%rd24];
	ld.global.u32 	%r28, [%rd30];
	mad.lo.s32 	%r29, %r28, %r27, %r26;
	ld.global.u32 	%r30, [%rd24+4];
	ld.global.u32 	%r31, [%rd29];
	mad.lo.s32 	%r35, %r31, %r30, %r29;
	add.s32 	%r34, %r34, 4;
	add.s64 	%rd31, %rd31, 12096;
	add.s64 	%rd30, %rd30, 12096;
	add.s64 	%rd29, %rd29, 12096;
	add.s64 	%rd28, %rd28, 12096;
	add.s32 	%r33, %r33, 4;
	setp.ne.s32 	%p4, %r34, 756;
	@%p4 bra 	$L__BB0_2;
	add.s32 	%r32, %r3, %r16;
	cvta.to.global.u64 	%rd25, %rd16;
	mul.wide.s32 	%rd26, %r32, 4;
	add.s64 	%rd27, %rd25, %rd26;
	st.global.u32 	[%rd27], %r35;
$L__BB0_4:
	ret;

}


// ===== COMPILED SASS (sm_100) =====

	.target	sm_100

	.elftype	@"ET_EXEC"


//--------------------- .note.nv.tkinfo           --------------------------
	.section	.note.nv.tkinfo,"",@"SHT_NOTE"
	.sectionflags	@"SHF_NOTE_NV_TKINFO"
	.tkinfo
        /*0018*/ 	.word	0x00000002
        /*0030*/ 	.string	""
        /*0030*/ 	.string	"ptxas"
        /*0030*/ 	.string	"Cuda compilation tools, release 13.0, V13.0.88"
        /*0030*/ 	.string	"Build cuda_13.0.r13.0/compiler.36424714_0"
        /*0030*/ 	.string	"-arch sm_100 -m 64 "



//--------------------- .note.nv.cuinfo           --------------------------
	.section	.note.nv.cuinfo,"",@"SHT_NOTE"
	.sectionflags	@"SHF_NOTE_NV_CUINFO"
        /*0018*/ 	.short	0x0002
        /*001a*/ 	.short	0x0064
        /*001c*/ 	.short	0x0082
	.zero		2


//--------------------- .nv.info                  --------------------------
	.section	.nv.info,"",@"SHT_CUDA_INFO"
	.align	4


	//----- nvinfo : EIATTR_REGCOUNT
	.align		4
        /*0000*/ 	.byte	0x04, 0x2f
        /*0002*/ 	.short	(.L_1 - .L_0)
	.align		4
.L_0:
        /*0004*/ 	.word	index@(_Z12matrixMulGPUPiS_S_)
        /*0008*/ 	.word	0x00000020


	//----- nvinfo : EIATTR_FRAME_SIZE
	.align		4
.L_1:
        /*000c*/ 	.byte	0x04, 0x11
        /*000e*/ 	.short	(.L_3 - .L_2)
	.align		4
.L_2:
        /*0010*/ 	.word	index@(_Z12matrixMulGPUPiS_S_)
        /*0014*/ 	.word	0x00000000


	//----- nvinfo : EIATTR_MIN_STACK_SIZE
	.align		4
.L_3:
        /*0018*/ 	.byte	0x04, 0x12
        /*001a*/ 	.short	(.L_5 - .L_4)
	.align		4
.L_4:
        /*001c*/ 	.word	index@(_Z12matrixMulGPUPiS_S_)
        /*0020*/ 	.word	0x00000000
.L_5:


//--------------------- .nv.compat                --------------------------
	.section	.nv.compat,"",@"SHT_CUDA_COMPAT_INFO"
	.align	4
        /*0000*/ 	.byte	0x02, 0x09, 0x00, 0x00, 0x02, 0x02, 0x01, 0x00, 0x02, 0x05, 0x05, 0x00, 0x03, 0x07, 0x01, 0x01
        /*0010*/ 	.byte	0x02, 0x03, 0x00, 0x00, 0x02, 0x06, 0x01, 0x00, 0x04, 0x0b, 0x08, 0x00, 0x09, 0x00, 0x00, 0x00
        /*0020*/ 	.byte	0x00, 0x00, 0x00, 0x00


//--------------------- .nv.info._Z12matrixMulGPUPiS_S_ --------------------------
	.section	.nv.info._Z12matrixMulGPUPiS_S_,"",@"SHT_CUDA_INFO"
	.sectionflags	@""
	.align	4


	//----- nvinfo : EIATTR_CUDA_API_VERSION
	.align		4
        /*0000*/ 	.byte	0x04, 0x37
        /*0002*/ 	.short	(.L_7 - .L_6)
.L_6:
        /*0004*/ 	.word	0x00000082


	//----- nvinfo : EIATTR_KPARAM_INFO
	.align		4
.L_7:
        /*0008*/ 	.byte	0x04, 0x17
        /*000a*/ 	.short	(.L_9 - .L_8)
.L_8:
        /*000c*/ 	.word	0x00000000
        /*0010*/ 	.short	0x0002
        /*0012*/ 	.short	0x0010
        /*0014*/ 	.byte	0x00, 0xf5, 0x21, 0x00


	//----- nvinfo : EIATTR_KPARAM_INFO
	.align		4
.L_9:
        /*0018*/ 	.byte	0x04, 0x17
        /*001a*/ 	.short	(.L_11 - .L_10)
.L_10:
        /*001c*/ 	.word	0x00000000
        /*0020*/ 	.short	0x0001
        /*0022*/ 	.short	0x0008
        /*0024*/ 	.byte	0x00, 0xf5, 0x21, 0x00


	//----- nvinfo : EIATTR_KPARAM_INFO
	.align		4
.L_11:
        /*0028*/ 	.byte	0x04, 0x17
        /*002a*/ 	.short	(.L_13 - .L_12)
.L_12:
        /*002c*/ 	.word	0x00000000
        /*0030*/ 	.short	0x0000
        /*0032*/ 	.short	0x0000
        /*0034*/ 	.byte	0x00, 0xf5, 0x21, 0x00


	//----- nvinfo : EIATTR_SPARSE_MMA_MASK
	.align		4
.L_13:
        /*0038*/ 	.byte	0x03, 0x50
        /*003a*/ 	.short	0x0000


	//----- nvinfo : EIATTR_MAXREG_COUNT
	.align		4
        /*003c*/ 	.byte	0x03, 0x1b
        /*003e*/ 	.short	0x00ff


	//----- nvinfo : EIATTR_MERCURY_ISA_VERSION
	.align		4
        /*0040*/ 	.byte	0x03, 0x5f
        /*0042*/ 	.short	0x0101


	//----- nvinfo : EIATTR_VRC_CTA_INIT_COUNT
	.align		4
        /*0044*/ 	.byte	0x02, 0x4a
	.zero		1
	.zero		1


	//----- nvinfo : EIATTR_EXIT_INSTR_OFFSETS
	.align		4
        /*0048*/ 	.byte	0x04, 0x1c
        /*004a*/ 	.short	(.L_15 - .L_14)


	//   ....[0]....
.L_14:
        /*004c*/ 	.word	0x000000b0


	//   ....[1]....
        /*0050*/ 	.word	0x00000eb0


	//----- nvinfo : EIATTR_CBANK_PARAM_SIZE
	.align		4
.L_15:
        /*0054*/ 	.byte	0x03, 0x19
        /*0056*/ 	.short	0x0018


	//----- nvinfo : EIATTR_PARAM_CBANK
	.align		4
        /*0058*/ 	.byte	0x04, 0x0a
        /*005a*/ 	.short	(.L_17 - .L_16)
	.align		4
.L_16:
        /*005c*/ 	.word	index@(.nv.constant0._Z12matrixMulGPUPiS_S_)
        /*0060*/ 	.short	0x0380
        /*0062*/ 	.short	0x0018


	//----- nvinfo : EIATTR_SW_WAR
	.align		4
.L_17:
        /*0064*/ 	.byte	0x04, 0x36
        /*0066*/ 	.short	(.L_19 - .L_18)
.L_18:
        /*0068*/ 	.word	0x00000008
.L_19:


//--------------------- .nv.callgraph             --------------------------
	.section	.nv.callgraph,"",@"SHT_CUDA_CALLGRAPH"
	.align	4
	.sectionentsize	8
	.align		4
        /*0000*/ 	.word	0x00000000
	.align		4
        /*0004*/ 	.word	0xffffffff
	.align		4
        /*0008*/ 	.word	0x00000000
	.align		4
        /*000c*/ 	.word	0xfffffffe
	.align		4
        /*0010*/ 	.word	0x00000000
	.align		4
        /*0014*/ 	.word	0xfffffffd
	.align		4
        /*0018*/ 	.word	0x00000000
	.align		4
        /*001c*/ 	.word	0xfffffffc


//--------------------- .text._Z12matrixMulGPUPiS_S_ --------------------------
	.section	.text._Z12matrixMulGPUPiS_S_,"ax",@progbits
	.align	128
        .global         _Z12matrixMulGPUPiS_S_
        .type           _Z12matrixMulGPUPiS_S_,@function
        .size           _Z12matrixMulGPUPiS_S_,(.L_x_2 - _Z12matrixMulGPUPiS_S_)
        .other          _Z12matrixMulGPUPiS_S_,@"STO_CUDA_ENTRY STV_DEFAULT"
_Z12matrixMulGPUPiS_S_:
.text._Z12matrixMulGPUPiS_S_:
[----:B------:R-:W-:Y:S01]  /*0000*/  LDC R1, c[0x0][0x37c] ;  /* 0x0000df00ff017b82 */ /* 0x000fe20000000800 */
[----:B------:R-:W0:Y:S07]  /*0010*/  S2R R3, SR_TID.Y ;  /* 0x0000000000037919 */ /* 0x000e2e0000002200 */
[----:B------:R-:W1:Y:S01]  /*0020*/  LDC R15, c[0x0][0x360] ;  /* 0x0000d800ff0f7b82 */ /* 0x000e620000000800 */
[----:B------:R-:W1:Y:S07]  /*0030*/  S2R R2, SR_TID.X ;  /* 0x0000000000027919 */ /* 0x000e6e0000002100 */
[----:B------:R-:W0:Y:S08]  /*0040*/  S2UR UR5, SR_CTAID.Y ;  /* 0x00000000000579c3 */ /* 0x000e300000002600 */
[----:B------:R-:W0:Y:S08]  /*0050*/  LDC R0, c[0x0][0x364] ;  /* 0x0000d900ff007b82 */ /* 0x000e300000000800 */
[----:B------:R-:W1:Y:S01]  /*0060*/  S2UR UR4, SR_CTAID.X ;  /* 0x00000000000479c3 */ /* 0x000e620000002500 */
[----:B0-----:R-:W-:-:S05]  /*0070*/  IMAD R0, R0, UR5, R3 ;  /* 0x0000000500007c24 */ /* 0x001fca000f8e0203 */
[----:B------:R-:W-:Y:S01]  /*0080*/  ISETP.GT.U32.AND P0, PT, R0, 0x2f3, PT ;  /* 0x000002f30000780c */ /* 0x000fe20003f04070 */
[----:B-1----:R-:W-:-:S05]  /*0090*/  IMAD R15, R15, UR4, R2 ;  /* 0x000000040f0f7c24 */ /* 0x002fca000f8e0202 */
[----:B------:R-:W-:-:S13]  /*00a0*/  ISETP.GT.OR P0, PT, R15, 0x2f3, P0 ;  /* 0x000002f30f00780c */ /* 0x000fda0000704670 */
[----:B------:R-:W-:Y:S05]  /*00b0*/  @P0 EXIT ;  /* 0x000000000000094d */ /* 0x000fea0003800000 */
[----:B------:R-:W0:Y:S01]  /*00c0*/  LDCU.64 UR4, c[0x0][0x380] ;  /* 0x00007000ff0477ac */ /* 0x000e220008000a00 */
[----:B------:R-:W1:Y:S01]  /*00d0*/  LDC.64 R10, c[0x0][0x388] ;  /* 0x0000e200ff0a7b82 */ /* 0x000e620000000a00 */
[----:B------:R-:W-:Y:S01]  /*00e0*/  IMAD R15, R15, 0x2f4, RZ ;  /* 0x000002f40f0f7824 */ /* 0x000fe200078e02ff */
[----:B------:R-:W-:Y:S01]  /*00f0*/  IADD3 R5, PT, PT, R0, 0x2f4, RZ ;  /* 0x000002f400057810 */ /* 0x000fe20007ffe0ff */
[----:B------:R-:W2:Y:S01]  /*0100*/  LDCU.64 UR6, c[0x0][0x358] ;  /* 0x00006b00ff0677ac */ /* 0x000ea20008000a00 */
[----:B0-----:R-:W-:-:S04]  /*0110*/  UIADD3 UR4, UP0, UPT, UR4, 0x8, URZ ;  /* 0x0000000804047890 */ /* 0x001fc8000ff1e0ff */
[----:B------:R-:W-:Y:S02]  /*0120*/  UIADD3.X UR5, UPT, UPT, URZ, UR5, URZ, UP0, !UPT ;  /* 0x00000005ff057290 */ /* 0x000fe400087fe4ff */
[----:B------:R-:W-:Y:S01]  /*0130*/  MOV R2, UR4 ;  /* 0x0000000400027c02 */ /* 0x000fe20008000f00 */
[----:B-1----:R-:W-:-:S03]  /*0140*/  IMAD.WIDE.U32 R8, R0, 0x4, R10 ;  /* 0x0000000400087825 */ /* 0x002fc600078e000a */
[----:B------:R-:W-:Y:S01]  /*0150*/  MOV R3, UR5 ;  /* 0x0000000500037c02 */ /* 0x000fe20008000f00 */
[----:B------:R-:W-:Y:S01]  /*0160*/  IMAD.WIDE.U32 R4, R5, 0x4, R10 ;  /* 0x0000000405047825 */ /* 0x000fe200078e000a */
[----:B--2---:R-:W2:Y:S03]  /*0170*/  LDG.E R21, desc[UR6][R8.64] ;  /* 0x0000000608157981 */ /* 0x004ea6000c1e1900 */
[----:B------:R-:W-:Y:S01]  /*0180*/  IMAD.WIDE R26, R15, 0x4, R2 ;  /* 0x000000040f1a7825 */ /* 0x000fe200078e0202 */
[----:B------:R-:W3:Y:S04]  /*0190*/  LDG.E R18, desc[UR6][R4.64] ;  /* 0x0000000604127981 */ /* 0x000ee8000c1e1900 */
[----:B------:R-:W2:Y:S04]  /*01a0*/  LDG.E R14, desc[UR6][R26.64+-0x8] ;  /* 0xfffff8061a0e7981 */ /* 0x000ea8000c1e1900 */
[----:B------:R-:W3:Y:S01]  /*01b0*/  LDG.E R19, desc[UR6][R26.64+-0x4] ;  /* 0xfffffc061a137981 */ /* 0x000ee2000c1e1900 */
[----:B------:R-:W-:-:S02]  /*01c0*/  IADD3 R13, PT, PT, R0, 0x5e8, RZ ;  /* 0x000005e8000d7810 */ /* 0x000fc40007ffe0ff */
[----:B------:R-:W-:Y:S01]  /*01d0*/  IADD3 R7, PT, PT, R0, 0x8dc, RZ ;  /* 0x000008dc00077810 */ /* 0x000fe20007ffe0ff */
[----:B------:R-:W4:Y:S02]  /*01e0*/  LDG.E R6, desc[UR6][R26.64] ;  /* 0x000000061a067981 */ /* 0x000f24000c1e1900 */
[--C-:B------:R-:W-:Y:S01]  /*01f0*/  IMAD.WIDE.U32 R12, R13, 0x4, R10.reuse ;  /* 0x000000040d0c7825 */ /* 0x100fe200078e000a */
[----:B------:R-:W-:Y:S01]  /*0200*/  IADD3 R17, PT, PT, R15, 0x4, RZ ;  /* 0x000000040f117810 */ /* 0x000fe20007ffe0ff */
[----:B------:R-:W5:Y:S02]  /*0210*/  LDG.E R24, desc[UR6][R26.64+0x4] ;  /* 0x000004061a187981 */ /* 0x000f64000c1e1900 */
[----:B------:R-:W-:Y:S02]  /*0220*/  IMAD.WIDE.U32 R10, R7, 0x4, R10 ;  /* 0x00000004070a7825 */ /* 0x000fe400078e000a */
[----:B------:R-:W4:Y:S02]  /*0230*/  LDG.E R7, desc[UR6][R12.64] ;  /* 0x000000060c077981 */ /* 0x000f24000c1e1900 */
[----:B------:R-:W-:-:S02]  /*0240*/  IMAD.WIDE R16, R17, 0x4, R2 ;  /* 0x0000000411107825 */ /* 0x000fc400078e0202 */
[----:B------:R-:W5:Y:S04]  /*0250*/  LDG.E R29, desc[UR6][R10.64] ;  /* 0x000000060a1d7981 */ /* 0x000f68000c1e1900 */
[----:B------:R-:W5:Y:S04]  /*0260*/  LDG.E R22, desc[UR6][R8.64+0x2f40] ;  /* 0x002f400608167981 */ /* 0x000f68000c1e1900 */
[----:B------:R-:W5:Y:S04]  /*0270*/  LDG.E R25, desc[UR6][R16.64+-0x8] ;  /* 0xfffff80610197981 */ /* 0x000f68000c1e1900 */
[----:B------:R-:W5:Y:S01]  /*0280*/  LDG.E R23, desc[UR6][R10.64+0x2f40] ;  /* 0x002f40060a177981 */ /* 0x000f62000c1e1900 */
[----:B--2---:R-:W-:-:S03]  /*0290*/  IMAD R20, R14, R21, RZ ;  /* 0x000000150e147224 */ /* 0x004fc600078e02ff */
[----:B------:R0:W2:Y:S04]  /*02a0*/  LDG.E R14, desc[UR6][R4.64+0x2f40] ;  /* 0x002f4006040e7981 */ /* 0x0000a8000c1e1900 */
[----:B------:R-:W2:Y:S01]  /*02b0*/  LDG.E R21, desc[UR6][R16.64+-0x4] ;  /* 0xfffffc0610157981 */ /* 0x000ea2000c1e1900 */
[----:B---3--:R-:W-:-:S03]  /*02c0*/  IMAD R28, R19, R18, R20 ;  /* 0x00000012131c7224 */ /* 0x008fc600078e0214 */
[----:B------:R-:W3:Y:S04]  /*02d0*/  LDG.E R18, desc[UR6][R12.64+0x2f40] ;  /* 0x002f40060c127981 */ /* 0x000ee8000c1e1900 */
[----:B------:R-:W3:Y:S04]  /*02e0*/  LDG.E R19, desc[UR6][R16.64] ;  /* 0x0000000610137981 */ /* 0x000ee8000c1e1900 */
[----:B------:R1:W3:Y:S01]  /*02f0*/  LDG.E R20, desc[UR6][R16.64+0x4] ;  /* 0x0000040610147981 */ /* 0x0002e2000c1e1900 */
[----:B----4-:R-:W-:-:S04]  /*0300*/  IMAD R6, R6, R7, R28 ;  /* 0x0000000706067224 */ /* 0x010fc800078e021c */
[----:B-----5:R-:W-:Y:S01]  /*0310*/  IMAD R24, R24, R29, R6 ;  /* 0x0000001d18187224 */ /* 0x020fe200078e0206 */
[----:B------:R-:W-:-:S03]  /*0320*/  IADD3 R6, P0, PT, R4, 0x5e80, RZ ;  /* 0x00005e8004067810 */ /* 0x000fc60007f1e0ff */
[----:B------:R-:W-:Y:S01]  /*0330*/  IMAD R22, R25, R22, R24 ;  /* 0x0000001619167224 */ /* 0x000fe200078e0218 */
[----:B------:R-:W-:Y:S02]  /*0340*/  IADD3.X R7, PT, PT, RZ, R5, RZ, P0, !PT ;  /* 0x00000005ff077210 */ /* 0x000fe400007fe4ff */
[----:B0-----:R-:W-:Y:S02]  /*0350*/  IADD3 R4, P0, PT, R12, 0x5e80, RZ ;  /* 0x00005e800c047810 */ /* 0x001fe40007f1e0ff */
[----:B------:R-:W-:Y:S02]  /*0360*/  IADD3 R8, P2, PT, R8, 0x5e80, RZ ;  /* 0x00005e8008087810 */ /* 0x000fe40007f5e0ff */
[----:B------:R-:W-:Y:S02]  /*0370*/  IADD3.X R5, PT, PT, RZ, R13, RZ, P0, !PT ;  /* 0x0000000dff057210 */ /* 0x000fe400007fe4ff */
[----:B------:R-:W-:Y:S02]  /*0380*/  IADD3.X R9, PT, PT, RZ, R9, RZ, P2, !PT ;  /* 0x00000009ff097210 */ /* 0x000fe400017fe4ff */
[----:B-1----:R-:W-:Y:S01]  /*0390*/  IADD3 R17, PT, PT, R15, 0x8, RZ ;  /* 0x000000080f117810 */ /* 0x002fe20007ffe0ff */
[----:B------:R-:W-:Y:S01]  /*03a0*/  UMOV UR4, 0x8 ;  /* 0x0000000800047882 */ /* 0x000fe20000000000 */
[----:B--2---:R-:W-:Y:S01]  /*03b0*/  IMAD R21, R21, R14, R22 ;  /* 0x0000000e15157224 */ /* 0x004fe200078e0216 */
[----:B------:R-:W-:-:S03]  /*03c0*/  IADD3 R14, P1, PT, R10, 0x5e80, RZ ;  /* 0x00005e800a0e7810 */ /* 0x000fc60007f3e0ff */
[----:B---3--:R-:W-:Y:S01]  /*03d0*/  IMAD R18, R19, R18, R21 ;  /* 0x0000001213127224 */ /* 0x008fe200078e0215 */
[----:B------:R-:W-:-:S03]  /*03e0*/  IADD3.X R21, PT, PT, RZ, R11, RZ, P1, !PT ;  /* 0x0000000bff157210 */ /* 0x000fc60000ffe4ff */
[----:B------:R-:W-:-:S07]  /*03f0*/  IMAD R16, R20, R23, R18 ;  /* 0x0000001714107224 */ /* 0x000fce00078e0212 */
.L_x_0:
[C---:B------:R-:W-:Y:S01]  /*0400*/  IMAD.WIDE R10, R17.reuse, 0x4, R2 ;  /* 0x00000004110a7825 */ /* 0x040fe200078e0202 */
[----:B------:R-:W2:Y:S04]  /*0410*/  LDG.E R23, desc[UR6][R8.64] ;  /* 0x0000000608177981 */ /* 0x000ea8000c1e1900 */
[----:B------:R-:W2:Y:S04]  /*0420*/  LDG.E R24, desc[UR6][R10.64+-0x8] ;  /* 0xfffff8060a187981 */ /* 0x000ea8000c1e1900 */
[----:B------:R-:W3:Y:S04]  /*0430*/  LDG.E R12, desc[UR6][R6.64] ;  /* 0x00000006060c7981 */ /* 0x000ee8000c1e1900 */
[----:B------:R-:W3:Y:S01]  /*0440*/  LDG.E R13, desc[UR6][R10.64+-0x4] ;  /* 0xfffffc060a0d7981 */ /* 0x000ee2000c1e1900 */
[----:B------:R-:W-:-:S03]  /*0450*/  IADD3 R25, PT, PT, R17, 0x4, RZ ;  /* 0x0000000411197810 */ /* 0x000fc60007ffe0ff */
[----:B------:R-:W4:Y:S04]  /*0460*/  LDG.E R22, desc[UR6][R10.64] ;  /* 0x000000060a167981 */ /* 0x000f28000c1e1900 */
[----:B------:R0:W5:Y:S04]  /*0470*/  LDG.E R18, desc[UR6][R10.64+0x4] ;  /* 0x000004060a127981 */ /* 0x000168000c1e1900 */
[----:B------:R-:W4:Y:S01]  /*0480*/  LDG.E R19, desc[UR6][R4.64] ;  /* 0x0000000604137981 */ /* 0x000f22000c1e1900 */
[----:B0-----:R-:W-:Y:S02]  /*0490*/  MOV R10, R14 ;  /* 0x0000000e000a7202 */ /* 0x001fe40000000f00 */
[----:B------:R-:W-:Y:S01]  /*04a0*/  MOV R11, R21 ;  /* 0x00000015000b7202 */ /* 0x000fe20000000f00 */
[----:B------:R-:W-:Y:S01]  /*04b0*/  IMAD.WIDE R20, R25, 0x4, R2 ;  /* 0x0000000419147825 */ /* 0x000fe200078e0202 */
[----:B------:R-:W5:Y:S04]  /*04c0*/  LDG.E R14, desc[UR6][R6.64+0x2f40] ;  /* 0x002f4006060e7981 */ /* 0x000f68000c1e1900 */
[----:B------:R-:W5:Y:S04]  /*04d0*/  LDG.E R27, desc[UR6][R10.64] ;  /* 0x000000060a1b7981 */ /* 0x000f68000c1e1900 */
[----:B------:R-:W5:Y:S01]  /*04e0*/  LDG.E R25, desc[UR6][R20.64+-0x8] ;  /* 0xfffff80614197981 */ /* 0x000f62000c1e1900 */
[----:B------:R-:W-:-:S03]  /*04f0*/  IADD3 R29, PT, PT, R17, 0x8, RZ ;  /* 0x00000008111d7810 */ /* 0x000fc60007ffe0ff */
[----:B------:R-:W5:Y:S01]  /*0500*/  LDG.E R28, desc[UR6][R10.64+0x11b80] ;  /* 0x011b80060a1c7981 */ /* 0x000f62000c1e1900 */
[----:B--2---:R-:W-:-:S03]  /*0510*/  IMAD R24, R24, R23, R16 ;  /* 0x0000001718187224 */ /* 0x004fc600078e0210 */
[----:B------:R-:W2:Y:S04]  /*0520*/  LDG.E R16, desc[UR6][R8.64+0x2f40] ;  /* 0x002f400608107981 */ /* 0x000ea8000c1e1900 */
[----:B------:R-:W2:Y:S01]  /*0530*/  LDG.E R23, desc[UR6][R20.64+-0x4] ;  /* 0xfffffc0614177981 */ /* 0x000ea2000c1e1900 */
[----:B---3--:R-:W-:-:S03]  /*0540*/  IMAD R12, R13, R12, R24 ;  /* 0x0000000c0d0c7224 */ /* 0x008fc600078e0218 */
[----:B------:R-:W3:Y:S04]  /*0550*/  LDG.E R13, desc[UR6][R20.64] ;  /* 0x00000006140d7981 */ /* 0x000ee8000c1e1900 */
[----:B------:R-:W3:Y:S01]  /*0560*/  LDG.E R24, desc[UR6][R20.64+0x4] ;  /* 0x0000040614187981 */ /* 0x000ee2000c1e1900 */
[----:B----4-:R-:W-:-:S03]  /*0570*/  IMAD R19, R22, R19, R12 ;  /* 0x0000001316137224 */ /* 0x010fc600078e020c */
[----:B------:R-:W3:Y:S04]  /*0580*/  LDG.E R12, desc[UR6][R4.64+0x2f40] ;  /* 0x002f4006040c7981 */ /* 0x000ee8000c1e1900 */
[----:B------:R-:W4:Y:S04]  /*0590*/  LDG.E R22, desc[UR6][R8.64+0x5e80] ;  /* 0x005e800608167981 */ /* 0x000f28000c1e1900 */
[----:B------:R-:W4:Y:S01]  /*05a0*/  LDG.E R20, desc[UR6][R6.64+0x5e80] ;  /* 0x005e800606147981 */ /* 0x000f22000c1e1900 */
[----:B-----5:R-:W-:-:S03]  /*05b0*/  IMAD R27, R18, R27, R19 ;  /* 0x0000001b121b7224 */ /* 0x020fc600078e0213 */
[----:B------:R-:W5:Y:S01]  /*05c0*/  LDG.E R21, desc[UR6][R10.64+0x5e80] ;  /* 0x005e80060a157981 */ /* 0x000f62000c1e1900 */
[----:B------:R-:W-:-:S03]  /*05d0*/  IMAD.WIDE R18, R29, 0x4, R2 ;  /* 0x000000041d127825 */ /* 0x000fc600078e0202 */
[----:B------:R-:W4:Y:S01]  /*05e0*/  LDG.E R29, desc[UR6][R10.64+0x2f40] ;  /* 0x002f40060a1d7981 */ /* 0x000f22000c1e1900 */
[----:B--2---:R-:W-:-:S03]  /*05f0*/  IMAD R16, R25, R16, R27 ;  /* 0x0000001019107224 */ /* 0x004fc600078e021b */
[----:B------:R-:W2:Y:S04]  /*0600*/  LDG.E R27, desc[UR6][R18.64+-0x8] ;  /* 0xfffff806121b7981 */ /* 0x000ea8000c1e1900 */
[----:B------:R-:W5:Y:S01]  /*0610*/  LDG.E R25, desc[UR6][R18.64+-0x4] ;  /* 0xfffffc0612197981 */ /* 0x000f62000c1e1900 */
[----:B------:R-:W-:-:S03]  /*0620*/  IMAD R26, R23, R14, R16 ;  /* 0x0000000e171a7224 */ /* 0x000fc600078e0210 */
[----:B------:R-:W5:Y:S04]  /*0630*/  LDG.E R16, desc[UR6][R4.64+0x5e80] ;  /* 0x005e800604107981 */ /* 0x000f68000c1e1900 */
[----:B------:R-:W5:Y:S04]  /*0640*/  LDG.E R23, desc[UR6][R18.64] ;  /* 0x0000000612177981 */ /* 0x000f68000c1e1900 */
[----:B------:R0:W5:Y:S01]  /*0650*/  LDG.E R14, desc[UR6][R18.64+0x4] ;  /* 0x00000406120e7981 */ /* 0x000162000c1e1900 */
[----:B---3--:R-:W-:Y:S01]  /*0660*/  IMAD R12, R13, R12, R26 ;  /* 0x0000000c0d0c7224 */ /* 0x008fe200078e021a */
[----:B------:R-:W-:-:S03]  /*0670*/  IADD3 R13, PT, PT, R17, 0xc, RZ ;  /* 0x0000000c110d7810 */ /* 0x000fc60007ffe0ff */
[----:B----4-:R-:W-:Y:S02]  /*0680*/  IMAD R24, R24, R29, R12 ;  /* 0x0000001d18187224 */ /* 0x010fe400078e020c */
[----:B------:R-:W-:Y:S01]  /*0690*/  IMAD.WIDE R12, R13, 0x4, R2 ;  /* 0x000000040d0c7825 */ /* 0x000fe200078e0202 */
[----:B0-----:R-:W-:-:S04]  /*06a0*/  IADD3 R19, PT, PT, R17, 0x10, RZ ;  /* 0x0000001011137810 */ /* 0x001fc80007ffe0ff */
[----:B------:R-:W3:Y:S01]  /*06b0*/  LDG.E R29, desc[UR6][R12.64+-0x4] ;  /* 0xfffffc060c1d7981 */ /* 0x000ee2000c1e1900 */
[----:B------:R-:W-:-:S04]  /*06c0*/  IMAD.WIDE R18, R19, 0x4, R2 ;  /* 0x0000000413127825 */ /* 0x000fc800078e0202 */
[----:B--2---:R-:W-:Y:S02]  /*06d0*/  IMAD R24, R27, R22, R24 ;  /* 0x000000161b187224 */ /* 0x004fe400078e0218 */
[----:B------:R-:W2:Y:S04]  /*06e0*/  LDG.E R22, desc[UR6][R8.64+0x8dc0] ;  /* 0x008dc00608167981 */ /* 0x000ea8000c1e1900 */
[----:B------:R-:W2:Y:S01]  /*06f0*/  LDG.E R27, desc[UR6][R12.64+-0x8] ;  /* 0xfffff8060c1b7981 */ /* 0x000ea2000c1e1900 */
[----:B-----5:R-:W-:-:S03]  /*0700*/  IMAD R20, R25, R20, R24 ;  /* 0x0000001419147224 */ /* 0x020fc600078e0218 */
[----:B------:R-:W3:Y:S01]  /*0710*/  LDG.E R24, desc[UR6][R6.64+0x8dc0] ;  /* 0x008dc00606187981 */ /* 0x000ee2000c1e1900 */
[----:B------:R-:W-:-:S03]  /*0720*/  IMAD R23, R23, R16, R20 ;  /* 0x0000001017177224 */ /* 0x000fc600078e0214 */
[----:B------:R-:W4:Y:S04]  /*0730*/  LDG.E R20, desc[UR6][R4.64+0x8dc0] ;  /* 0x008dc00604147981 */ /* 0x000f28000c1e1900 */
[----:B------:R-:W4:Y:S01]  /*0740*/  LDG.E R25, desc[UR6][R12.64] ;  /* 0x000000060c197981 */ /* 0x000f22000c1e1900 */
[----:B------:R-:W-:-:S03]  /*0750*/  IMAD R26, R14, R21, R23 ;  /* 0x000000150e1a7224 */ /* 0x000fc600078e0217 */
[----:B------:R0:W5:Y:S04]  /*0760*/  LDG.E R16, desc[UR6][R12.64+0x4] ;  /* 0x000004060c107981 */ /* 0x000168000c1e1900 */
[----:B------:R-:W5:Y:S04]  /*0770*/  LDG.E R23, desc[UR6][R10.64+0x8dc0] ;  /* 0x008dc0060a177981 */ /* 0x000f68000c1e1900 */
[----:B------:R-:W5:Y:S04]  /*0780*/  LDG.E R14, desc[UR6][R8.64+0xbd00] ;  /* 0x00bd0006080e7981 */ /* 0x000f68000c1e1900 */
[----:B------:R-:W5:Y:S01]  /*0790*/  LDG.E R21, desc[UR6][R18.64+-0x8] ;  /* 0xfffff80612157981 */ /* 0x000f62000c1e1900 */
[----:B0-----:R-:W-:-:S05]  /*07a0*/  IADD3 R13, PT, PT, R17, 0x14, RZ ;  /* 0x00000014110d7810 */ /* 0x001fca0007ffe0ff */
[----:B------:R-:W-:-:S04]  /*07b0*/  IMAD.WIDE R12, R13, 0x4, R2 ;  /* 0x000000040d0c7825 */ /* 0x000fc800078e0202 */
[----:B--2---:R-:W-:Y:S02]  /*07c0*/  IMAD R22, R27, R22, R26 ;  /* 0x000000161b167224 */ /* 0x004fe400078e021a */
[----:B------:R-:W2:Y:S02]  /*07d0*/  LDG.E R27, desc[UR6][R18.64+-0x4] ;  /* 0xfffffc06121b7981 */ /* 0x000ea4000c1e1900 */
[----:B---3--:R-:W-:Y:S02]  /*07e0*/  IMAD R24, R29, R24, R22 ;  /* 0x000000181d187224 */ /* 0x008fe400078e0216 */
[----:B------:R-:W2:Y:S04]  /*07f0*/  LDG.E R22, desc[UR6][R6.64+0xbd00] ;  /* 0x00bd000606167981 */ /* 0x000ea8000c1e1900 */
[----:B------:R-:W3:Y:S01]  /*0800*/  LDG.E R29, desc[UR6][R18.64] ;  /* 0x00000006121d7981 */ /* 0x000ee2000c1e1900 */
[----:B----4-:R-:W-:-:S03]  /*0810*/  IMAD R25, R25, R20, R24 ;  /* 0x0000001419197224 */ /* 0x010fc600078e0218 */
[----:B------:R-:W3:Y:S04]  /*0820*/  LDG.E R24, desc[UR6][R4.64+0xbd00] ;  /* 0x00bd000604187981 */ /* 0x000ee8000c1e1900 */
[----:B------:R0:W4:Y:S01]  /*0830*/  LDG.E R20, desc[UR6][R18.64+0x4] ;  /* 0x0000040612147981 */ /* 0x000122000c1e1900 */
[----:B-----5:R-:W-:-:S03]  /*0840*/  IMAD R16, R16, R23, R25 ;  /* 0x0000001710107224 */ /* 0x020fc600078e0219 */
[----:B------:R-:W4:Y:S04]  /*0850*/  LDG.E R25, desc[UR6][R10.64+0xbd00] ;  /* 0x00bd00060a197981 */ /* 0x000f28000c1e1900 */
[----:B------:R-:W5:Y:S01]  /*0860*/  LDG.E R23, desc[UR6][R12.64+-0x8] ;  /* 0xfffff8060c177981 */ /* 0x000f62000c1e1900 */
[----:B------:R-:W-:-:S03]  /*0870*/  IMAD R26, R21, R14, R16 ;  /* 0x0000000e151a7224 */ /* 0x000fc600078e0210 */
[----:B------:R-:W5:Y:S04]  /*0880*/  LDG.E R16, desc[UR6][R8.64+0xec40] ;  /* 0x00ec400608107981 */ /* 0x000f68000c1e1900 */
[----:B------:R-:W5:Y:S04]  /*0890*/  LDG.E R21, desc[UR6][R6.64+0xec40] ;  /* 0x00ec400606157981 */ /* 0x000f68000c1e1900 */
[----:B------:R-:W5:Y:S01]  /*08a0*/  LDG.E R14, desc[UR6][R12.64+-0x4] ;  /* 0xfffffc060c0e7981 */ /* 0x000f62000c1e1900 */
[----:B0-----:R-:W-:-:S05]  /*08b0*/  IADD3 R19, PT, PT, R17, 0x18, RZ ;  /* 0x0000001811137810 */ /* 0x001fca0007ffe0ff */
[----:B------:R-:W-:-:S04]  /*08c0*/  IMAD.WIDE R18, R19, 0x4, R2 ;  /* 0x0000000413127825 */ /* 0x000fc800078e0202 */
[----:B--2---:R-:W-:Y:S02]  /*08d0*/  IMAD R22, R27, R22, R26 ;  /* 0x000000161b167224 */ /* 0x004fe400078e021a */
[----:B------:R-:W2:Y:S04]  /*08e0*/  LDG.E R27, desc[UR6][R12.64] ;  /* 0x000000060c1b7981 */ /* 0x000ea8000c1e1900 */
[----:B------:R-:W2:Y:S01]  /*08f0*/  LDG.E R26, desc[UR6][R18.64+0x4] ;  /* 0x00000406121a7981 */ /* 0x000ea2000c1e1900 */
[----:B---3--:R-:W-:-:S03]  /*0900*/  IMAD R29, R29, R24, R22 ;  /* 0x000000181d1d7224 */ /* 0x008fc600078e0216 */
[----:B------:R-:W2:Y:S04]  /*0910*/  LDG.E R22, desc[UR6][R4.64+0xec40] ;  /* 0x00ec400604167981 */ /* 0x000ea8000c1e1900 */
[----:B------:R0:W3:Y:S01]  /*0920*/  LDG.E R24, desc[UR6][R12.64+0x4] ;  /* 0x000004060c187981 */ /* 0x0000e2000c1e1900 */
[----:B----4-:R-:W-:-:S03]  /*0930*/  IMAD R20, R20, R25, R29 ;  /* 0x0000001914147224 */ /* 0x010fc600078e021d */
[----:B------:R-:W3:Y:S04]  /*0940*/  LDG.E R25, desc[UR6][R10.64+0xec40] ;  /* 0x00ec40060a197981 */ /* 0x000ee8000c1e1900 */
[----:B------:R-:W4:Y:S01]  /*0950*/  LDG.E R29, desc[UR6][R6.64+0x11b80] ;  /* 0x011b8006061d7981 */ /* 0x000f22000c1e1900 */
[----:B-----5:R-:W-:-:S03]  /*0960*/  IMAD R20, R23, R16, R20 ;  /* 0x0000001017147224 */ /* 0x020fc600078e0214 */
[----:B------:R-:W5:Y:S04]  /*0970*/  LDG.E R23, desc[UR6][R8.64+0x11b80] ;  /* 0x011b800608177981 */ /* 0x000f68000c1e1900 */
[----:B------:R-:W5:Y:S01]  /*0980*/  LDG.E R16, desc[UR6][R18.64+-0x8] ;  /* 0xfffff80612107981 */ /* 0x000f62000c1e1900 */
[----:B0-----:R-:W-:-:S03]  /*0990*/  IMAD R12, R14, R21, R20 ;  /* 0x000000150e0c7224 */ /* 0x001fc600078e0214 */
[----:B------:R-:W4:Y:S04]  /*09a0*/  LDG.E R20, desc[UR6][R18.64+-0x4] ;  /* 0xfffffc0612147981 */ /* 0x000f28000c1e1900 */
[----:B------:R-:W4:Y:S04]  /*09b0*/  LDG.E R14, desc[UR6][R4.64+0x11b80] ;  /* 0x011b8006040e7981 */ /* 0x000f28000c1e1900 */
[----:B------:R-:W4:Y:S01]  /*09c0*/  LDG.E R21, desc[UR6][R18.64] ;  /* 0x0000000612157981 */ /* 0x000f22000c1e1900 */
[----:B------:R-:W-:Y:S01]  /*09d0*/  IADD3 R13, PT, PT, R17, 0x1c, RZ ;  /* 0x0000001c110d7810 */ /* 0x000fe20007ffe0ff */
[----:B--2---:R-:W-:Y:S01]  /*09e0*/  IMAD R12, R27, R22, R12 ;  /* 0x000000161b0c7224 */ /* 0x004fe200078e020c */
[----:B------:R-:W-:Y:S01]  /*09f0*/  IADD3 R27, PT, PT, R17, 0x20, RZ ;  /* 0x00000020111b7810 */ /* 0x000fe20007ffe0ff */
[----:B------:R-:W2:Y:S02]  /*0a00*/  LDG.E R22, desc[UR6][R8.64+0x17a00] ;  /* 0x017a000608167981 */ /* 0x000ea4000c1e1900 */
[----:B---3--:R-:W-:-:S02]  /*0a10*/  IMAD R24, R24, R25, R12 ;  /* 0x0000001918187224 */ /* 0x008fc400078e020c */
[----:B------:R-:W-:-:S05]  /*0a20*/  IMAD.WIDE R12, R13, 0x4, R2 ;  /* 0x000000040d0c7825 */ /* 0x000fca00078e0202 */
[----:B------:R-:W3:Y:S01]  /*0a30*/  LDG.E R25, desc[UR6][R12.64+-0x4] ;  /* 0xfffffc060c197981 */ /* 0x000ee2000c1e1900 */
[----:B-----5:R-:W-:-:S03]  /*0a40*/  IMAD R24, R16, R23, R24 ;  /* 0x0000001710187224 */ /* 0x020fc600078e0218 */
[----:B------:R-:W5:Y:S04]  /*0a50*/  LDG.E R23, desc[UR6][R8.64+0x14ac0] ;  /* 0x014ac00608177981 */ /* 0x000f68000c1e1900 */
[----:B------:R-:W5:Y:S01]  /*0a60*/  LDG.E R16, desc[UR6][R12.64+-0x8] ;  /* 0xfffff8060c107981 */ /* 0x000f62000c1e1900 */
[----:B----4-:R-:W-:-:S03]  /*0a70*/  IMAD R24, R20, R29, R24 ;  /* 0x0000001d14187224 */ /* 0x010fc600078e0218 */
[----:B------:R-:W3:Y:S01]  /*0a80*/  LDG.E R20, desc[UR6][R6.64+0x14ac0] ;  /* 0x014ac00606147981 */ /* 0x000ee2000c1e1900 */
[----:B------:R-:W-:-:S03]  /*0a90*/  IMAD R19, R21, R14, R24 ;  /* 0x0000000e15137224 */ /* 0x000fc600078e0218 */
[----:B------:R-:W4:Y:S04]  /*0aa0*/  LDG.E R21, desc[UR6][R4.64+0x14ac0] ;  /* 0x014ac00604157981 */ /* 0x000f28000c1e1900 */
[----:B------:R-:W4:Y:S01]  /*0ab0*/  LDG.E R14, desc[UR6][R12.64] ;  /* 0x000000060c0e7981 */ /* 0x000f22000c1e1900 */
[----:B------:R-:W-:Y:S02]  /*0ac0*/  IMAD R26, R26, R28, R19 ;  /* 0x0000001c1a1a7224 */ /* 0x000fe400078e0213 */
[----:B------:R-:W-:Y:S01]  /*0ad0*/  IMAD.WIDE R18, R27, 0x4, R2 ;  /* 0x000000041b127825 */ /* 0x000fe200078e0202 */
[----:B------:R0:W2:Y:S04]  /*0ae0*/  LDG.E R24, desc[UR6][R12.64+0x4] ;  /* 0x000004060c187981 */ /* 0x0000a8000c1e1900 */
[----:B------:R-:W2:Y:S04]  /*0af0*/  LDG.E R29, desc[UR6][R10.64+0x14ac0] ;  /* 0x014ac0060a1d7981 */ /* 0x000ea8000c1e1900 */
[----:B------:R-:W2:Y:S01]  /*0b00*/  LDG.E R27, desc[UR6][R18.64+-0x8] ;  /* 0xfffff806121b7981 */ /* 0x000ea2000c1e1900 */
[----:B0-----:R-:W-:-:S05]  /*0b10*/  IADD3 R13, PT, PT, R17, 0x24, RZ ;  /* 0x00000024110d7810 */ /* 0x001fca0007ffe0ff */
[----:B------:R-:W-:-:S04]  /*0b20*/  IMAD.WIDE R12, R13, 0x4, R2 ;  /* 0x000000040d0c7825 */ /* 0x000fc800078e0202 */
[----:B-----5:R-:W-:Y:S02]  /*0b30*/  IMAD R16, R16, R23, R26 ;  /* 0x0000001710107224 */ /* 0x020fe400078e021a */
[----:B------:R-:W5:Y:S02]  /*0b40*/  LDG.E R23, desc[UR6][R6.64+0x17a00] ;  /* 0x017a000606177981 */ /* 0x000f64000c1e1900 */
[----:B---3--:R-:W-:Y:S02]  /*0b50*/  IMAD R20, R25, R20, R16 ;  /* 0x0000001419147224 */ /* 0x008fe400078e0210 */
[----:B------:R-:W5:Y:S02]  /*0b60*/  LDG.E R16, desc[UR6][R18.64+-0x4] ;  /* 0xfffffc0612107981 */ /* 0x000f64000c1e1900 */
[----:B----4-:R-:W-:Y:S02]  /*0b70*/  IMAD R25, R14, R21, R20 ;  /* 0x000000150e197224 */ /* 0x010fe400078e0214 */
[----:B------:R-:W3:Y:S04]  /*0b80*/  LDG.E R21, desc[UR6][R4.64+0x17a00] ;  /* 0x017a000604157981 */ /* 0x000ee8000c1e1900 */
[----:B------:R-:W3:Y:S01]  /*0b90*/  LDG.E R14, desc[UR6][R18.64] ;  /* 0x00000006120e7981 */ /* 0x000ee2000c1e1900 */
[----:B--2---:R-:W-:-:S03]  /*0ba0*/  IMAD R24, R24, R29, R25 ;  /* 0x0000001d18187224 */ /* 0x004fc600078e0219 */
[----:B------:R0:W2:Y:S04]  /*0bb0*/  LDG.E R20, desc[UR6][R18.64+0x4] ;  /* 0x0000040612147981 */ /* 0x0000a8000c1e1900 */
[----:B------:R-:W2:Y:S01]  /*0bc0*/  LDG.E R29, desc[UR6][R10.64+0x17a00] ;  /* 0x017a00060a1d7981 */ /* 0x000ea2000c1e1900 */
[----:B------:R-:W-:-:S03]  /*0bd0*/  IMAD R26, R27, R22, R24 ;  /* 0x000000161b1a7224 */ /* 0x000fc600078e0218 */
[----:B------:R-:W4:Y:S04]  /*0be0*/  LDG.E R24, desc[UR6][R8.64+0x1a940] ;  /* 0x01a9400608187981 */ /* 0x000f28000c1e1900 */
[----:B------:R-:W4:Y:S04]  /*0bf0*/  LDG.E R27, desc[UR6][R12.64+-0x8] ;  /* 0xfffff8060c1b7981 */ /* 0x000f28000c1e1900 */
[----:B------:R-:W4:Y:S04]  /*0c00*/  LDG.E R22, desc[UR6][R6.64+0x1a940] ;  /* 0x01a9400606167981 */ /* 0x000f28000c1e1900 */
[----:B------:R-:W4:Y:S01]  /*0c10*/  LDG.E R25, desc[UR6][R12.64+-0x4] ;  /* 0xfffffc060c197981 */ /* 0x000f22000c1e1900 */
[----:B0-----:R-:W-:-:S05]  /*0c20*/  IADD3 R19, PT, PT, R17, 0x28, RZ ;  /* 0x0000002811137810 */ /* 0x001fca0007ffe0ff */
[----:B------:R-:W-:-:S04]  /*0c30*/  IMAD.WIDE R18, R19, 0x4, R2 ;  /* 0x0000000413127825 */ /* 0x000fc800078e0202 */
[----:B-----5:R-:W-:-:S04]  /*0c40*/  IMAD R16, R16, R23, R26 ;  /* 0x0000001710107224 */ /* 0x020fc800078e021a */
[----:B---3--:R-:W-:Y:S02]  /*0c50*/  IMAD R23, R14, R21, R16 ;  /* 0x000000150e177224 */ /* 0x008fe400078e0210 */
[----:B------:R-:W3:Y:S04]  /*0c60*/  LDG.E R14, desc[UR6][R12.64] ;  /* 0x000000060c0e7981 */ /* 0x000ee8000c1e1900 */
[----:B------:R-:W3:Y:S01]  /*0c70*/  LDG.E R21, desc[UR6][R4.64+0x1a940] ;  /* 0x01a9400604157981 */ /* 0x000ee2000c1e1900 */
[----:B--2---:R-:W-:-:S03]  /*0c80*/  IMAD R20, R20, R29, R23 ;  /* 0x0000001d14147224 */ /* 0x004fc600078e0217 */
[----:B------:R-:W2:Y:S04]  /*0c90*/  LDG.E R16, desc[UR6][R12.64+0x4] ;  /* 0x000004060c107981 */ /* 0x000ea8000c1e1900 */
[----:B------:R-:W2:Y:S01]  /*0ca0*/  LDG.E R29, desc[UR6][R10.64+0x1a940] ;  /* 0x01a940060a1d7981 */ /* 0x000ea2000c1e1900 */
[----:B----4-:R-:W-:-:S03]  /*0cb0*/  IMAD R24, R27, R24, R20 ;  /* 0x000000181b187224 */ /* 0x010fc600078e0214 */
[----:B------:R-:W4:Y:S04]  /*0cc0*/  LDG.E R20, desc[UR6][R8.64+0x1d880] ;  /* 0x01d8800608147981 */ /* 0x000f28000c1e1900 */
[----:B------:R-:W4:Y:S01]  /*0cd0*/  LDG.E R23, desc[UR6][R18.64+-0x8] ;  /* 0xfffff80612177981 */ /* 0x000f22000c1e1900 */
[----:B------:R-:W-:-:S03]  /*0ce0*/  IMAD R26, R25, R22, R24 ;  /* 0x00000016191a7224 */ /* 0x000fc600078e0218 */
[----:B------:R0:W5:Y:S04]  /*0cf0*/  LDG.E R25, desc[UR6][R6.64+0x1d880] ;  /* 0x01d8800606197981 */ /* 0x000168000c1e1900 */
[----:B------:R-:W5:Y:S04]  /*0d00*/  LDG.E R22, desc[UR6][R18.64+-0x4] ;  /* 0xfffffc0612167981 */ /* 0x000f68000c1e1900 */
[----:B------:R-:W5:Y:S04]  /*0d10*/  LDG.E R12, desc[UR6][R18.64] ;  /* 0x00000006120c7981 */ /* 0x000f68000c1e1900 */
[----:B------:R1:W5:Y:S04]  /*0d20*/  LDG.E R27, desc[UR6][R4.64+0x1d880] ;  /* 0x01d88006041b7981 */ /* 0x000368000c1e1900 */
[----:B------:R-:W5:Y:S04]  /*0d30*/  LDG.E R13, desc[UR6][R18.64+0x4] ;  /* 0x00000406120d7981 */ /* 0x000f68000c1e1900 */
[----:B------:R-:W5:Y:S01]  /*0d40*/  LDG.E R24, desc[UR6][R10.64+0x1d880] ;  /* 0x01d880060a187981 */ /* 0x000f62000c1e1900 */
[----:B------:R-:W-:Y:S01]  /*0d50*/  UIADD3 UR4, UPT, UPT, UR4, 0x2c, URZ ;  /* 0x0000002c04047890 */ /* 0x000fe2000fffe0ff */
[----:B0-----:R-:W-:-:S03]  /*0d60*/  IADD3 R6, P0, PT, R6, 0x207c0, RZ ;  /* 0x000207c006067810 */ /* 0x001fc60007f1e0ff */
[----:B------:R-:W-:Y:S01]  /*0d70*/  UISETP.NE.AND UP0, UPT, UR4, 0x2f4, UPT ;  /* 0x000002f40400788c */ /* 0x000fe2000bf05270 */
[----:B-1----:R-:W-:Y:S02]  /*0d80*/  IADD3 R4, P1, PT, R4, 0x207c0, RZ ;  /* 0x000207c004047810 */ /* 0x002fe40007f3e0ff */
[----:B------:R-:W-:Y:S02]  /*0d90*/  IADD3.X R7, PT, PT, RZ, R7, RZ, P0, !PT ;  /* 0x00000007ff077210 */ /* 0x000fe400007fe4ff */
[----:B------:R-:W-:Y:S02]  /*0da0*/  IADD3.X R5, PT, PT, RZ, R5, RZ, P1, !PT ;  /* 0x00000005ff057210 */ /* 0x000fe40000ffe4ff */
[----:B------:R-:W-:Y:S02]  /*0db0*/  IADD3 R8, P1, PT, R8, 0x207c0, RZ ;  /* 0x000207c008087810 */ /* 0x000fe40007f3e0ff */
[----:B------:R-:W-:Y:S02]  /*0dc0*/  IADD3 R17, PT, PT, R17, 0x2c, RZ ;  /* 0x0000002c11117810 */ /* 0x000fe40007ffe0ff */
[----:B------:R-:W-:Y:S01]  /*0dd0*/  IADD3.X R9, PT, PT, RZ, R9, RZ, P1, !PT ;  /* 0x00000009ff097210 */ /* 0x000fe20000ffe4ff */
[----:B---3--:R-:W-:-:S04]  /*0de0*/  IMAD R14, R14, R21, R26 ;  /* 0x000000150e0e7224 */ /* 0x008fc800078e021a */
[----:B--2---:R-:W-:-:S04]  /*0df0*/  IMAD R14, R16, R29, R14 ;  /* 0x0000001d100e7224 */ /* 0x004fc800078e020e */
[----:B----4-:R-:W-:Y:S01]  /*0e00*/  IMAD R20, R23, R20, R14 ;  /* 0x0000001417147224 */ /* 0x010fe200078e020e */
[----:B------:R-:W-:-:S03]  /*0e10*/  IADD3 R14, P0, PT, R10, 0x207c0, RZ ;  /* 0x000207c00a0e7810 */ /* 0x000fc60007f1e0ff */
[----:B-----5:R-:W-:Y:S01]  /*0e20*/  IMAD R20, R22, R25, R20 ;  /* 0x0000001916147224 */ /* 0x020fe200078e0214 */
[----:B------:R-:W-:-:S03]  /*0e30*/  IADD3.X R21, PT, PT, RZ, R11, RZ, P0, !PT ;  /* 0x0000000bff157210 */ /* 0x000fc600007fe4ff */
[----:B------:R-:W-:-:S04]  /*0e40*/  IMAD R12, R12, R27, R20 ;  /* 0x0000001b0c0c7224 */ /* 0x000fc800078e0214 */
[----:B------:R-:W-:Y:S01]  /*0e50*/  IMAD R16, R13, R24, R12 ;  /* 0x000000180d107224 */ /* 0x000fe200078e020c */
[----:B------:R-:W-:Y:S06]  /*0e60*/  BRA.U UP0, `(.L_x_0) ;  /* 0xfffffff500647547 */ /* 0x000fec000b83ffff */
[----:B------:R-:W0:Y:S01]  /*0e70*/  LDC.64 R2, c[0x0][0x390] ;  /* 0x0000e400ff027b82 */ /* 0x000e220000000a00 */
[----:B------:R-:W-:-:S05]  /*0e80*/  IADD3 R15, PT, PT, R0, R15, RZ ;  /* 0x0000000f000f7210 */ /* 0x000fca0007ffe0ff */
[----:B0-----:R-:W-:-:S05]  /*0e90*/  IMAD.WIDE R2, R15, 0x4, R2 ;  /* 0x000000040f027825 */ /* 0x001fca00078e0202 */
[----:B------:R-:W-:Y:S01]  /*0ea0*/  STG.E desc[UR6][R2.64], R16 ;  /* 0x0000001002007986 */ /* 0x000fe2000c101906 */
[----:B------:R-:W-:Y:S05]  /*0eb0*/  EXIT ;  /* 0x000000000000794d */ /* 0x000fea0003800000 */
.L_x_1:
[----:B------:R-:W-:-:S00]  /*0ec0*/  BRA `(.L_x_1) ;  /* 0xfffffffc00fc7947 */ /* 0x000fc0000383ffff */
[----:B------:R-:W-:-:S00]  /*0ed0*/  NOP ;  /* 0x0000000000007918 */ /* 0x000fc00000000000 */
        /* <DEDUP_REMOVED lines=10> */
.L_x_2:


//--------------------- .nv.shared.reserved.0     --------------------------
	.section	.nv.shared.reserved.0,"aw",@nobits
	.weak		__nv_reservedSMEM_offset_0_alias
	.size		__nv_reservedSMEM_offset_0_alias, 0, 64
	.other		__nv_reservedSMEM_offset_0_alias,@"STO_CUDA_RESERVED_SHARED STV_DEFAULT"
__nv_reservedSMEM_offset_0_alias:
	.zero		0
	.zero		64


//--------------------- .nv.constant0._Z12matrixMulGPUPiS_S_ --------------------------
	.section	.nv.constant0._Z12matrixMulGPUPiS_S_,"a",@progbits
	.sectionflags	@""
	.align	4
.nv.constant0._Z12matrixMulGPUPiS_S_:
	.zero		920


//--------------------- SYMBOLS --------------------------

	.type		.nv.reservedSmem.offset0,@object
	.size		.nv.reservedSmem.offset0,0x4
